//
// Generated by NVIDIA NVVM Compiler
//
// Compiler Build ID: CL-36424714
// Cuda compilation tools, release 13.0, V13.0.88
// Based on NVVM 20.0.0
//

.version 9.0
.target sm_100
.address_size 64

	// .globl	_Z4dot8PfS_S_
// _ZZ4dot8PfS_S_E4temp has been demoted

.visible .entry _Z4dot8PfS_S_(
	.param .u64 .ptr .align 1 _Z4dot8PfS_S__param_0,
	.param .u64 .ptr .align 1 _Z4dot8PfS_S__param_1,
	.param .u64 .ptr .align 1 _Z4dot8PfS_S__param_2
)
{
	.reg .pred 	%p<2>;
	.reg .b32 	%r<5>;
	.reg .b32 	%f<20>;
	.reg .b64 	%rd<10>;
	// demoted variable
	.shared .align 4 .b8 _ZZ4dot8PfS_S_E4temp[32];
	ld.param.u64 	%rd2, [_Z4dot8PfS_S__param_0];
	ld.param.u64 	%rd3, [_Z4dot8PfS_S__param_1];
	ld.param.u64 	%rd1, [_Z4dot8PfS_S__param_2];
	cvta.to.global.u64 	%rd4, %rd3;
	cvta.to.global.u64 	%rd5, %rd2;
	mov.u32 	%r1, %tid.x;
	mul.wide.u32 	%rd6, %r1, 4;
	add.s64 	%rd7, %rd5, %rd6;
	ld.global.f32 	%f1, [%rd7];
	add.s64 	%rd8, %rd4, %rd6;
	ld.global.f32 	%f2, [%rd8];
	mul.f32 	%f3, %f1, %f2;
	shl.b32 	%r2, %r1, 2;
	mov.u32 	%r3, _ZZ4dot8PfS_S_E4temp;
	add.s32 	%r4, %r3, %r2;
	st.shared.f32 	[%r4], %f3;
	bar.sync 	0;
	setp.ne.s32 	%p1, %r1, 0;
	@%p1 bra 	$L__BB0_2;
	cvta.to.global.u64 	%rd9, %rd1;
	ld.shared.f32 	%f4, [_ZZ4dot8PfS_S_E4temp];
	add.f32 	%f5, %f4, 0f00000000;
	ld.shared.f32 	%f6, [_ZZ4dot8PfS_S_E4temp+4];
	add.f32 	%f7, %f5, %f6;
	ld.shared.f32 	%f8, [_ZZ4dot8PfS_S_E4temp+8];
	add.f32 	%f9, %f7, %f8;
	ld.shared.f32 	%f10, [_ZZ4dot8PfS_S_E4temp+12];
	add.f32 	%f11, %f9, %f10;
	ld.shared.f32 	%f12, [_ZZ4dot8PfS_S_E4temp+16];
	add.f32 	%f13, %f11, %f12;
	ld.shared.f32 	%f14, [_ZZ4dot8PfS_S_E4temp+20];
	add.f32 	%f15, %f13, %f14;
	ld.shared.f32 	%f16, [_ZZ4dot8PfS_S_E4temp+24];
	add.f32 	%f17, %f15, %f16;
	ld.shared.f32 	%f18, [_ZZ4dot8PfS_S_E4temp+28];
	add.f32 	%f19, %f17, %f18;
	st.global.f32 	[%rd9], %f19;
$L__BB0_2:
	ret;

}


// ===== COMPILED SASS (sm_100) =====

	.target	sm_100

	.elftype	@"ET_EXEC"


//--------------------- .note.nv.tkinfo           --------------------------
	.section	.note.nv.tkinfo,"",@"SHT_NOTE"
	.sectionflags	@"SHF_NOTE_NV_TKINFO"
	.tkinfo
        /*0018*/ 	.word	0x00000002
        /*0030*/ 	.string	""
        /*0030*/ 	.string	"ptxas"
        /*0030*/ 	.string	"Cuda compilation tools, release 13.0, V13.0.88"
        /*0030*/ 	.string	"Build cuda_13.0.r13.0/compiler.36424714_0"
        /*0030*/ 	.string	"-arch sm_100 -m 64 "



//--------------------- .note.nv.cuinfo           --------------------------
	.section	.note.nv.cuinfo,"",@"SHT_NOTE"
	.sectionflags	@"SHF_NOTE_NV_CUINFO"
        /*0018*/ 	.short	0x0002
        /*001a*/ 	.short	0x0064
        /*001c*/ 	.short	0x0082
	.zero		2


//--------------------- .nv.info                  --------------------------
	.section	.nv.info,"",@"SHT_CUDA_INFO"
	.align	4


	//----- nvinfo : EIATTR_REGCOUNT
	.align		4
        /*0000*/ 	.byte	0x04, 0x2f
        /*0002*/ 	.short	(.L_1 - .L_0)
	.align		4
.L_0:
        /*0004*/ 	.word	index@(_Z4dot8PfS_S_)
        /*0008*/ 	.word	0x0000000e


	//----- nvinfo : EIATTR_FRAME_SIZE
	.align		4
.L_1:
        /*000c*/ 	.byte	0x04, 0x11
        /*000e*/ 	.short	(.L_3 - .L_2)
	.align		4
.L_2:
        /*0010*/ 	.word	index@(_Z4dot8PfS_S_)
        /*0014*/ 	.word	0x00000000


	//----- nvinfo : EIATTR_MIN_STACK_SIZE
	.align		4
.L_3:
        /*0018*/ 	.byte	0x04, 0x12
        /*001a*/ 	.short	(.L_5 - .L_4)
	.align		4
.L_4:
        /*001c*/ 	.word	index@(_Z4dot8PfS_S_)
        /*0020*/ 	.word	0x00000000
.L_5:


//--------------------- .nv.compat                --------------------------
	.section	.nv.compat,"",@"SHT_CUDA_COMPAT_INFO"
	.align	4
        /*0000*/ 	.byte	0x02, 0x09, 0x00, 0x00, 0x02, 0x02, 0x01, 0x00, 0x02, 0x05, 0x05, 0x00, 0x03, 0x07, 0x01, 0x01
        /*0010*/ 	.byte	0x02, 0x03, 0x00, 0x00, 0x02, 0x06, 0x01, 0x00, 0x04, 0x0b, 0x08, 0x00, 0x09, 0x00, 0x00, 0x00
        /*0020*/ 	.byte	0x00, 0x00, 0x00, 0x00


//--------------------- .nv.info._Z4dot8PfS_S_    --------------------------
	.section	.nv.info._Z4dot8PfS_S_,"",@"SHT_CUDA_INFO"
	.sectionflags	@""
	.align	4


	//----- nvinfo : EIATTR_CUDA_API_VERSION
	.align		4
        /*0000*/ 	.byte	0x04, 0x37
        /*0002*/ 	.short	(.L_7 - .L_6)
.L_6:
        /*0004*/ 	.word	0x00000082


	//----- nvinfo : EIATTR_KPARAM_INFO
	.align		4
.L_7:
        /*0008*/ 	.byte	0x04, 0x17
        /*000a*/ 	.short	(.L_9 - .L_8)
.L_8:
        /*000c*/ 	.word	0x00000000
        /*0010*/ 	.short	0x0002
        /*0012*/ 	.short	0x0010
        /*0014*/ 	.byte	0x00, 0xf5, 0x21, 0x00


	//----- nvinfo : EIATTR_KPARAM_INFO
	.align		4
.L_9:
        /*0018*/ 	.byte	0x04, 0x17
        /*001a*/ 	.short	(.L_11 - .L_10)
.L_10:
        /*001c*/ 	.word	0x00000000
        /*0020*/ 	.short	0x0001
        /*0022*/ 	.short	0x0008
        /*0024*/ 	.byte	0x00, 0xf5, 0x21, 0x00


	//----- nvinfo : EIATTR_KPARAM_INFO
	.align		4
.L_11:
        /*0028*/ 	.byte	0x04, 0x17
        /*002a*/ 	.short	(.L_13 - .L_12)
.L_12:
        /*002c*/ 	.word	0x00000000
        /*0030*/ 	.short	0x0000
        /*0032*/ 	.short	0x0000
        /*0034*/ 	.byte	0x00, 0xf5, 0x21, 0x00


	//----- nvinfo : EIATTR_SPARSE_MMA_MASK
	.align		4
.L_13:
        /*0038*/ 	.byte	0x03, 0x50
        /*003a*/ 	.short	0x0000


	//----- nvinfo : EIATTR_MAXREG_COUNT
	.align		4
        /*003c*/ 	.byte	0x03, 0x1b
        /*003e*/ 	.short	0x00ff


	//----- nvinfo : EIATTR_NUM_BARRIERS
	.align		4
        /*0040*/ 	.byte	0x02, 0x4c
        /*0042*/ 	.byte	0x01
	.zero		1


	//----- nvinfo : EIATTR_MERCURY_ISA_VERSION
	.align		4
        /*0044*/ 	.byte	0x03, 0x5f
        /*0046*/ 	.short	0x0101


	//----- nvinfo : EIATTR_VRC_CTA_INIT_COUNT
	.align		4
        /*0048*/ 	.byte	0x02, 0x4a
	.zero		1
	.zero		1


	//----- nvinfo : EIATTR_EXIT_INSTR_OFFSETS
	.align		4
        /*004c*/ 	.byte	0x04, 0x1c
        /*004e*/ 	.short	(.L_15 - .L_14)


	//   ....[0]....
.L_14:
        /*0050*/ 	.word	0x00000110


	//   ....[1]....
        /*0054*/ 	.word	0x000001e0


	//----- nvinfo : EIATTR_CBANK_PARAM_SIZE
	.align		4
.L_15:
        /*0058*/ 	.byte	0x03, 0x19
        /*005a*/ 	.short	0x0018


	//----- nvinfo : EIATTR_PARAM_CBANK
	.align		4
        /*005c*/ 	.byte	0x04, 0x0a
        /*005e*/ 	.short	(.L_17 - .L_16)
	.align		4
.L_16:
        /*0060*/ 	.word	index@(.nv.constant0._Z4dot8PfS_S_)
        /*0064*/ 	.short	0x0380
        /*0066*/ 	.short	0x0018


	//----- nvinfo : EIATTR_SW_WAR
	.align		4
.L_17:
        /*0068*/ 	.byte	0x04, 0x36
        /*006a*/ 	.short	(.L_19 - .L_18)
.L_18:
        /*006c*/ 	.word	0x00000008
.L_19:


//--------------------- .nv.callgraph             --------------------------
	.section	.nv.callgraph,"",@"SHT_CUDA_CALLGRAPH"
	.align	4
	.sectionentsize	8
	.align		4
        /*0000*/ 	.word	0x00000000
	.align		4
        /*0004*/ 	.word	0xffffffff
	.align		4
        /*0008*/ 	.word	0x00000000
	.align		4
        /*000c*/ 	.word	0xfffffffe
	.align		4
        /*0010*/ 	.word	0x00000000
	.align		4
        /*0014*/ 	.word	0xfffffffd
	.align		4
        /*0018*/ 	.word	0x00000000
	.align		4
        /*001c*/ 	.word	0xfffffffc


//--------------------- .text._Z4dot8PfS_S_       --------------------------
	.section	.text._Z4dot8PfS_S_,"ax",@progbits
	.align	128
        .global         _Z4dot8PfS_S_
        .type           _Z4dot8PfS_S_,@function
        .size           _Z4dot8PfS_S_,(.L_x_1 - _Z4dot8PfS_S_)
        .other          _Z4dot8PfS_S_,@"STO_CUDA_ENTRY STV_DEFAULT"
_Z4dot8PfS_S_:
.text._Z4dot8PfS_S_:
[----:B------:R-:W-:Y:S01]  /*0000*/  LDC R1, c[0x0][0x37c] ;  /* 0x0000df00ff017b82 */ /* 0x000fe20000000800 */
[----:B------:R-:W0:Y:S07]  /*0010*/  S2R R7, SR_TID.X ;  /* 0x0000000000077919 */ /* 0x000e2e0000002100 */
[----:B------:R-:W0:Y:S01]  /*0020*/  LDC.64 R2, c[0x0][0x380] ;  /* 0x0000e000ff027b82 */ /* 0x000e220000000a00 */
[----:B------:R-:W1:Y:S07]  /*0030*/  LDCU.64 UR6, c[0x0][0x358] ;  /* 0x00006b00ff0677ac */ /* 0x000e6e0008000a00 */
[----:B------:R-:W2:Y:S01]  /*0040*/  LDC.64 R4, c[0x0][0x388] ;  /* 0x0000e200ff047b82 */ /* 0x000ea20000000a00 */
[----:B0-----:R-:W-:-:S04]  /*0050*/  IMAD.WIDE.U32 R2, R7, 0x4, R2 ;  /* 0x0000000407027825 */ /* 0x001fc800078e0002 */
[C---:B--2---:R-:W-:Y:S02]  /*0060*/  IMAD.WIDE.U32 R4, R7.reuse, 0x4, R4 ;  /* 0x0000000407047825 */ /* 0x044fe400078e0004 */
[----:B-1----:R-:W2:Y:S04]  /*0070*/  LDG.E R2, desc[UR6][R2.64] ;  /* 0x0000000602027981 */ /* 0x002ea8000c1e1900 */
[----:B------:R-:W2:Y:S01]  /*0080*/  LDG.E R5, desc[UR6][R4.64] ;  /* 0x0000000604057981 */ /* 0x000ea2000c1e1900 */
[----:B------:R-:W0:Y:S01]  /*0090*/  S2UR UR5, SR_CgaCtaId ;  /* 0x00000000000579c3 */ /* 0x000e220000008800 */
[----:B------:R-:W-:Y:S01]  /*00a0*/  UMOV UR4, 0x400 ;  /* 0x0000040000047882 */ /* 0x000fe20000000000 */
[----:B------:R-:W-:Y:S01]  /*00b0*/  ISETP.NE.AND P0, PT, R7, RZ, PT ;  /* 0x000000ff0700720c */ /* 0x000fe20003f05270 */
[----:B0-----:R-:W-:-:S06]  /*00c0*/  ULEA UR4, UR5, UR4, 0x18 ;  /* 0x0000000405047291 */ /* 0x001fcc000f8ec0ff */
[----:B------:R-:W-:Y:S01]  /*00d0*/  LEA R7, R7, UR4, 0x2 ;  /* 0x0000000407077c11 */ /* 0x000fe2000f8e10ff */
[----:B--2---:R-:W-:-:S05]  /*00e0*/  FMUL R0, R2, R5 ;  /* 0x0000000502007220 */ /* 0x004fca0000400000 */
[----:B------:R0:W-:Y:S01]  /*00f0*/  STS [R7], R0 ;  /* 0x0000000007007388 */ /* 0x0001e20000000800 */
[----:B------:R-:W-:Y:S06]  /*0100*/  BAR.SYNC.DEFER_BLOCKING 0x0 ;  /* 0x0000000000007b1d */ /* 0x000fec0000010000 */
[----:B------:R-:W-:Y:S05]  /*0110*/  @P0 EXIT ;  /* 0x000000000000094d */ /* 0x000fea0003800000 */
[----:B------:R-:W1:Y:S01]  /*0120*/  LDS.128 R8, [UR4] ;  /* 0x00000004ff087984 */ /* 0x000e620008000c00 */
[----:B------:R-:W2:Y:S03]  /*0130*/  LDC.64 R2, c[0x0][0x390] ;  /* 0x0000e400ff027b82 */ /* 0x000ea60000000a00 */
[----:B0-----:R-:W0:Y:S01]  /*0140*/  LDS.128 R4, [UR4+0x10] ;  /* 0x00001004ff047984 */ /* 0x001e220008000c00 */
[----:B-1----:R-:W-:-:S04]  /*0150*/  FADD R8, RZ, R8 ;  /* 0x00000008ff087221 */ /* 0x002fc80000000000 */
[----:B------:R-:W-:-:S04]  /*0160*/  FADD R9, R8, R9 ;  /* 0x0000000908097221 */ /* 0x000fc80000000000 */
[----:B------:R-:W-:-:S04]  /*0170*/  FADD R10, R9, R10 ;  /* 0x0000000a090a7221 */ /* 0x000fc80000000000 */
[----:B------:R-:W-:-:S04]  /*0180*/  FADD R11, R10, R11 ;  /* 0x0000000b0a0b7221 */ /* 0x000fc80000000000 */
[----:B0-----:R-:W-:-:S04]  /*0190*/  FADD R4, R11, R4 ;  /* 0x000000040b047221 */ /* 0x001fc80000000000 */
[----:B------:R-:W-:-:S04]  /*01a0*/  FADD R5, R4, R5 ;  /* 0x0000000504057221 */ /* 0x000fc80000000000 */
[----:B------:R-:W-:-:S04]  /*01b0*/  FADD R6, R5, R6 ;  /* 0x0000000605067221 */ /* 0x000fc80000000000 */
[----:B------:R-:W-:-:S05]  /*01c0*/  FADD R7, R6, R7 ;  /* 0x0000000706077221 */ /* 0x000fca0000000000 */
[----:B--2---:R-:W-:Y:S01]  /*01d0*/  STG.E desc[UR6][R2.64], R7 ;  /* 0x0000000702007986 */ /* 0x004fe2000c101906 */
[----:B------:R-:W-:Y:S05]  /*01e0*/  EXIT ;  /* 0x000000000000794d */ /* 0x000fea0003800000 */
.L_x_0:
[----:B------:R-:W-:-:S00]  /*01f0*/  BRA `(.L_x_0) ;  /* 0xfffffffc00fc7947 */ /* 0x000fc0000383ffff */
[----:B------:R-:W-:-:S00]  /*0200*/  NOP ;  /* 0x0000000000007918 */ /* 0x000fc00000000000 */
[----:B------:R-:W-:-:S00]  /*0210*/  NOP ;  /* 0x0000000000007918 */ /* 0x000fc00000000000 */
[----:B------:R-:W-:-:S00]  /*0220*/  NOP ;  /* 0x0000000000007918 */ /* 0x000fc00000000000 */
[----:B------:R-:W-:-:S00]  /*0230*/  NOP ;  /* 0x0000000000007918 */ /* 0x000fc00000000000 */
[----:B------:R-:W-:-:S00]  /*0240*/  NOP ;  /* 0x0000000000007918 */ /* 0x000fc00000000000 */
[----:B------:R-:W-:-:S00]  /*0250*/  NOP ;  /* 0x0000000000007918 */ /* 0x000fc00000000000 */
[----:B------:R-:W-:-:S00]  /*0260*/  NOP ;  /* 0x0000000000007918 */ /* 0x000fc00000000000 */
[----:B------:R-:W-:-:S00]  /*0270*/  NOP ;  /* 0x0000000000007918 */ /* 0x000fc00000000000 */
.L_x_1:


//--------------------- .nv.shared._Z4dot8PfS_S_  --------------------------
	.section	.nv.shared._Z4dot8PfS_S_,"aw",@nobits
	.sectionflags	@""
	.align	4
.nv.shared._Z4dot8PfS_S_:
	.zero		1056


//--------------------- .nv.shared.reserved.0     --------------------------
	.section	.nv.shared.reserved.0,"aw",@nobits
	.weak		__nv_reservedSMEM_offset_0_alias
	.size		__nv_reservedSMEM_offset_0_alias, 0, 64
	.other		__nv_reservedSMEM_offset_0_alias,@"STO_CUDA_RESERVED_SHARED STV_DEFAULT"
__nv_reservedSMEM_offset_0_alias:
	.zero		0
	.zero		64


//--------------------- .nv.constant0._Z4dot8PfS_S_ --------------------------
	.section	.nv.constant0._Z4dot8PfS_S_,"a",@progbits
	.sectionflags	@""
	.align	4
.nv.constant0._Z4dot8PfS_S_:
	.zero		920


//--------------------- SYMBOLS --------------------------

	.type		.nv.reservedSmem.offset0,@object
	.size		.nv.reservedSmem.offset0,0x4
	.type		.nv.reservedSmem.cap,@object
	.size		.nv.reservedSmem.cap,0x4
